//
// Generated by NVIDIA NVVM Compiler
//
// Compiler Build ID: CL-36424714
// Cuda compilation tools, release 13.0, V13.0.88
// Based on NVVM 20.0.0
//

.version 9.0
.target sm_100
.address_size 64

	// .globl	_Z15spmv_csr_kerneliPKiS0_PKfS2_Pf

.visible .entry _Z15spmv_csr_kerneliPKiS0_PKfS2_Pf(
	.param .u32 _Z15spmv_csr_kerneliPKiS0_PKfS2_Pf_param_0,
	.param .u64 .ptr .align 1 _Z15spmv_csr_kerneliPKiS0_PKfS2_Pf_param_1,
	.param .u64 .ptr .align 1 _Z15spmv_csr_kerneliPKiS0_PKfS2_Pf_param_2,
	.param .u64 .ptr .align 1 _Z15spmv_csr_kerneliPKiS0_PKfS2_Pf_param_3,
	.param .u64 .ptr .align 1 _Z15spmv_csr_kerneliPKiS0_PKfS2_Pf_param_4,
	.param .u64 .ptr .align 1 _Z15spmv_csr_kerneliPKiS0_PKfS2_Pf_param_5
)
{
	.reg .pred 	%p<11>;
	.reg .b32 	%r<67>;
	.reg .b32 	%f<112>;
	.reg .b64 	%rd<87>;

	ld.param.u32 	%r23, [_Z15spmv_csr_kerneliPKiS0_PKfS2_Pf_param_0];
	ld.param.u64 	%rd6, [_Z15spmv_csr_kerneliPKiS0_PKfS2_Pf_param_1];
	ld.param.u64 	%rd8, [_Z15spmv_csr_kerneliPKiS0_PKfS2_Pf_param_2];
	ld.param.u64 	%rd9, [_Z15spmv_csr_kerneliPKiS0_PKfS2_Pf_param_3];
	ld.param.u64 	%rd10, [_Z15spmv_csr_kerneliPKiS0_PKfS2_Pf_param_4];
	ld.param.u64 	%rd7, [_Z15spmv_csr_kerneliPKiS0_PKfS2_Pf_param_5];
	cvta.to.global.u64 	%rd1, %rd10;
	cvta.to.global.u64 	%rd2, %rd8;
	cvta.to.global.u64 	%rd3, %rd9;
	mov.u32 	%r24, %ctaid.x;
	mov.u32 	%r25, %ntid.x;
	mov.u32 	%r26, %tid.x;
	mad.lo.s32 	%r1, %r24, %r25, %r26;
	setp.ge.s32 	%p1, %r1, %r23;
	@%p1 bra 	$L__BB0_15;
	cvta.to.global.u64 	%rd11, %rd6;
	mul.wide.s32 	%rd12, %r1, 4;
	add.s64 	%rd13, %rd11, %rd12;
	ld.global.u32 	%r62, [%rd13];
	ld.global.u32 	%r3, [%rd13+4];
	setp.ge.s32 	%p2, %r62, %r3;
	mov.f32 	%f111, 0f00000000;
	@%p2 bra 	$L__BB0_14;
	add.s32 	%r27, %r62, 1;
	max.s32 	%r28, %r3, %r27;
	sub.s32 	%r4, %r28, %r62;
	and.b32  	%r5, %r4, 15;
	sub.s32 	%r29, %r62, %r28;
	setp.gt.u32 	%p3, %r29, -16;
	mov.f32 	%f111, 0f00000000;
	@%p3 bra 	$L__BB0_5;
	and.b32  	%r30, %r4, -16;
	neg.s32 	%r60, %r30;
	add.s64 	%rd4, %rd3, 32;
	add.s64 	%rd5, %rd2, 32;
	mov.f32 	%f111, 0f00000000;
$L__BB0_4:
	.pragma "nounroll";
	mul.wide.s32 	%rd14, %r62, 4;
	add.s64 	%rd15, %rd4, %rd14;
	add.s64 	%rd16, %rd5, %rd14;
	ld.global.f32 	%f18, [%rd15+-32];
	ld.global.u32 	%r31, [%rd16+-32];
	mul.wide.s32 	%rd17, %r31, 4;
	add.s64 	%rd18, %rd1, %rd17;
	ld.global.f32 	%f19, [%rd18];
	fma.rn.f32 	%f20, %f18, %f19, %f111;
	ld.global.f32 	%f21, [%rd15+-28];
	ld.global.u32 	%r32, [%rd16+-28];
	mul.wide.s32 	%rd19, %r32, 4;
	add.s64 	%rd20, %rd1, %rd19;
	ld.global.f32 	%f22, [%rd20];
	fma.rn.f32 	%f23, %f21, %f22, %f20;
	ld.global.f32 	%f24, [%rd15+-24];
	ld.global.u32 	%r33, [%rd16+-24];
	mul.wide.s32 	%rd21, %r33, 4;
	add.s64 	%rd22, %rd1, %rd21;
	ld.global.f32 	%f25, [%rd22];
	fma.rn.f32 	%f26, %f24, %f25, %f23;
	ld.global.f32 	%f27, [%rd15+-20];
	ld.global.u32 	%r34, [%rd16+-20];
	mul.wide.s32 	%rd23, %r34, 4;
	add.s64 	%rd24, %rd1, %rd23;
	ld.global.f32 	%f28, [%rd24];
	fma.rn.f32 	%f29, %f27, %f28, %f26;
	ld.global.f32 	%f30, [%rd15+-16];
	ld.global.u32 	%r35, [%rd16+-16];
	mul.wide.s32 	%rd25, %r35, 4;
	add.s64 	%rd26, %rd1, %rd25;
	ld.global.f32 	%f31, [%rd26];
	fma.rn.f32 	%f32, %f30, %f31, %f29;
	ld.global.f32 	%f33, [%rd15+-12];
	ld.global.u32 	%r36, [%rd16+-12];
	mul.wide.s32 	%rd27, %r36, 4;
	add.s64 	%rd28, %rd1, %rd27;
	ld.global.f32 	%f34, [%rd28];
	fma.rn.f32 	%f35, %f33, %f34, %f32;
	ld.global.f32 	%f36, [%rd15+-8];
	ld.global.u32 	%r37, [%rd16+-8];
	mul.wide.s32 	%rd29, %r37, 4;
	add.s64 	%rd30, %rd1, %rd29;
	ld.global.f32 	%f37, [%rd30];
	fma.rn.f32 	%f38, %f36, %f37, %f35;
	ld.global.f32 	%f39, [%rd15+-4];
	ld.global.u32 	%r38, [%rd16+-4];
	mul.wide.s32 	%rd31, %r38, 4;
	add.s64 	%rd32, %rd1, %rd31;
	ld.global.f32 	%f40, [%rd32];
	fma.rn.f32 	%f41, %f39, %f40, %f38;
	ld.global.f32 	%f42, [%rd15];
	ld.global.u32 	%r39, [%rd16];
	mul.wide.s32 	%rd33, %r39, 4;
	add.s64 	%rd34, %rd1, %rd33;
	ld.global.f32 	%f43, [%rd34];
	fma.rn.f32 	%f44, %f42, %f43, %f41;
	ld.global.f32 	%f45, [%rd15+4];
	ld.global.u32 	%r40, [%rd16+4];
	mul.wide.s32 	%rd35, %r40, 4;
	add.s64 	%rd36, %rd1, %rd35;
	ld.global.f32 	%f46, [%rd36];
	fma.rn.f32 	%f47, %f45, %f46, %f44;
	ld.global.f32 	%f48, [%rd15+8];
	ld.global.u32 	%r41, [%rd16+8];
	mul.wide.s32 	%rd37, %r41, 4;
	add.s64 	%rd38, %rd1, %rd37;
	ld.global.f32 	%f49, [%rd38];
	fma.rn.f32 	%f50, %f48, %f49, %f47;
	ld.global.f32 	%f51, [%rd15+12];
	ld.global.u32 	%r42, [%rd16+12];
	mul.wide.s32 	%rd39, %r42, 4;
	add.s64 	%rd40, %rd1, %rd39;
	ld.global.f32 	%f52, [%rd40];
	fma.rn.f32 	%f53, %f51, %f52, %f50;
	ld.global.f32 	%f54, [%rd15+16];
	ld.global.u32 	%r43, [%rd16+16];
	mul.wide.s32 	%rd41, %r43, 4;
	add.s64 	%rd42, %rd1, %rd41;
	ld.global.f32 	%f55, [%rd42];
	fma.rn.f32 	%f56, %f54, %f55, %f53;
	ld.global.f32 	%f57, [%rd15+20];
	ld.global.u32 	%r44, [%rd16+20];
	mul.wide.s32 	%rd43, %r44, 4;
	add.s64 	%rd44, %rd1, %rd43;
	ld.global.f32 	%f58, [%rd44];
	fma.rn.f32 	%f59, %f57, %f58, %f56;
	ld.global.f32 	%f60, [%rd15+24];
	ld.global.u32 	%r45, [%rd16+24];
	mul.wide.s32 	%rd45, %r45, 4;
	add.s64 	%rd46, %rd1, %rd45;
	ld.global.f32 	%f61, [%rd46];
	fma.rn.f32 	%f62, %f60, %f61, %f59;
	ld.global.f32 	%f63, [%rd15+28];
	ld.global.u32 	%r46, [%rd16+28];
	mul.wide.s32 	%rd47, %r46, 4;
	add.s64 	%rd48, %rd1, %rd47;
	ld.global.f32 	%f64, [%rd48];
	fma.rn.f32 	%f111, %f63, %f64, %f62;
	add.s32 	%r62, %r62, 16;
	add.s32 	%r60, %r60, 16;
	setp.ne.s32 	%p4, %r60, 0;
	@%p4 bra 	$L__BB0_4;
$L__BB0_5:
	setp.eq.s32 	%p5, %r5, 0;
	@%p5 bra 	$L__BB0_14;
	and.b32  	%r12, %r4, 7;
	setp.lt.u32 	%p6, %r5, 8;
	@%p6 bra 	$L__BB0_8;
	mul.wide.s32 	%rd49, %r62, 4;
	add.s64 	%rd50, %rd3, %rd49;
	ld.global.f32 	%f66, [%rd50];
	add.s64 	%rd51, %rd2, %rd49;
	ld.global.u32 	%r47, [%rd51];
	mul.wide.s32 	%rd52, %r47, 4;
	add.s64 	%rd53, %rd1, %rd52;
	ld.global.f32 	%f67, [%rd53];
	fma.rn.f32 	%f68, %f66, %f67, %f111;
	ld.global.f32 	%f69, [%rd50+4];
	ld.global.u32 	%r48, [%rd51+4];
	mul.wide.s32 	%rd54, %r48, 4;
	add.s64 	%rd55, %rd1, %rd54;
	ld.global.f32 	%f70, [%rd55];
	fma.rn.f32 	%f71, %f69, %f70, %f68;
	ld.global.f32 	%f72, [%rd50+8];
	ld.global.u32 	%r49, [%rd51+8];
	mul.wide.s32 	%rd56, %r49, 4;
	add.s64 	%rd57, %rd1, %rd56;
	ld.global.f32 	%f73, [%rd57];
	fma.rn.f32 	%f74, %f72, %f73, %f71;
	ld.global.f32 	%f75, [%rd50+12];
	ld.global.u32 	%r50, [%rd51+12];
	mul.wide.s32 	%rd58, %r50, 4;
	add.s64 	%rd59, %rd1, %rd58;
	ld.global.f32 	%f76, [%rd59];
	fma.rn.f32 	%f77, %f75, %f76, %f74;
	ld.global.f32 	%f78, [%rd50+16];
	ld.global.u32 	%r51, [%rd51+16];
	mul.wide.s32 	%rd60, %r51, 4;
	add.s64 	%rd61, %rd1, %rd60;
	ld.global.f32 	%f79, [%rd61];
	fma.rn.f32 	%f80, %f78, %f79, %f77;
	ld.global.f32 	%f81, [%rd50+20];
	ld.global.u32 	%r52, [%rd51+20];
	mul.wide.s32 	%rd62, %r52, 4;
	add.s64 	%rd63, %rd1, %rd62;
	ld.global.f32 	%f82, [%rd63];
	fma.rn.f32 	%f83, %f81, %f82, %f80;
	ld.global.f32 	%f84, [%rd50+24];
	ld.global.u32 	%r53, [%rd51+24];
	mul.wide.s32 	%rd64, %r53, 4;
	add.s64 	%rd65, %rd1, %rd64;
	ld.global.f32 	%f85, [%rd65];
	fma.rn.f32 	%f86, %f84, %f85, %f83;
	ld.global.f32 	%f87, [%rd50+28];
	ld.global.u32 	%r54, [%rd51+28];
	mul.wide.s32 	%rd66, %r54, 4;
	add.s64 	%rd67, %rd1, %rd66;
	ld.global.f32 	%f88, [%rd67];
	fma.rn.f32 	%f111, %f87, %f88, %f86;
	add.s32 	%r62, %r62, 8;
$L__BB0_8:
	setp.eq.s32 	%p7, %r12, 0;
	@%p7 bra 	$L__BB0_14;
	and.b32  	%r15, %r4, 3;
	setp.lt.u32 	%p8, %r12, 4;
	@%p8 bra 	$L__BB0_11;
	mul.wide.s32 	%rd68, %r62, 4;
	add.s64 	%rd69, %rd3, %rd68;
	ld.global.f32 	%f90, [%rd69];
	add.s64 	%rd70, %rd2, %rd68;
	ld.global.u32 	%r55, [%rd70];
	mul.wide.s32 	%rd71, %r55, 4;
	add.s64 	%rd72, %rd1, %rd71;
	ld.global.f32 	%f91, [%rd72];
	fma.rn.f32 	%f92, %f90, %f91, %f111;
	ld.global.f32 	%f93, [%rd69+4];
	ld.global.u32 	%r56, [%rd70+4];
	mul.wide.s32 	%rd73, %r56, 4;
	add.s64 	%rd74, %rd1, %rd73;
	ld.global.f32 	%f94, [%rd74];
	fma.rn.f32 	%f95, %f93, %f94, %f92;
	ld.global.f32 	%f96, [%rd69+8];
	ld.global.u32 	%r57, [%rd70+8];
	mul.wide.s32 	%rd75, %r57, 4;
	add.s64 	%rd76, %rd1, %rd75;
	ld.global.f32 	%f97, [%rd76];
	fma.rn.f32 	%f98, %f96, %f97, %f95;
	ld.global.f32 	%f99, [%rd69+12];
	ld.global.u32 	%r58, [%rd70+12];
	mul.wide.s32 	%rd77, %r58, 4;
	add.s64 	%rd78, %rd1, %rd77;
	ld.global.f32 	%f100, [%rd78];
	fma.rn.f32 	%f111, %f99, %f100, %f98;
	add.s32 	%r62, %r62, 4;
$L__BB0_11:
	setp.eq.s32 	%p9, %r15, 0;
	@%p9 bra 	$L__BB0_14;
	neg.s32 	%r65, %r15;
$L__BB0_13:
	.pragma "nounroll";
	mul.wide.s32 	%rd79, %r62, 4;
	add.s64 	%rd80, %rd2, %rd79;
	add.s64 	%rd81, %rd3, %rd79;
	ld.global.f32 	%f101, [%rd81];
	ld.global.u32 	%r59, [%rd80];
	mul.wide.s32 	%rd82, %r59, 4;
	add.s64 	%rd83, %rd1, %rd82;
	ld.global.f32 	%f102, [%rd83];
	fma.rn.f32 	%f111, %f101, %f102, %f111;
	add.s32 	%r62, %r62, 1;
	add.s32 	%r65, %r65, 1;
	setp.ne.s32 	%p10, %r65, 0;
	@%p10 bra 	$L__BB0_13;
$L__BB0_14:
	cvta.to.global.u64 	%rd84, %rd7;
	add.s64 	%rd86, %rd84, %rd12;
	st.global.f32 	[%rd86], %f111;
$L__BB0_15:
	ret;

}


// ===== COMPILED SASS (sm_100) =====

	.target	sm_100

	.elftype	@"ET_EXEC"


//--------------------- .note.nv.tkinfo           --------------------------
	.section	.note.nv.tkinfo,"",@"SHT_NOTE"
	.sectionflags	@"SHF_NOTE_NV_TKINFO"
	.tkinfo
        /*0018*/ 	.word	0x00000002
        /*0030*/ 	.string	""
        /*0030*/ 	.string	"ptxas"
        /*0030*/ 	.string	"Cuda compilation tools, release 13.0, V13.0.88"
        /*0030*/ 	.string	"Build cuda_13.0.r13.0/compiler.36424714_0"
        /*0030*/ 	.string	"-arch sm_100 -m 64 "



//--------------------- .note.nv.cuinfo           --------------------------
	.section	.note.nv.cuinfo,"",@"SHT_NOTE"
	.sectionflags	@"SHF_NOTE_NV_CUINFO"
        /*0018*/ 	.short	0x0002
        /*001a*/ 	.short	0x0064
        /*001c*/ 	.short	0x0082
	.zero		2


//--------------------- .nv.info                  --------------------------
	.section	.nv.info,"",@"SHT_CUDA_INFO"
	.align	4


	//----- nvinfo : EIATTR_REGCOUNT
	.align		4
        /*0000*/ 	.byte	0x04, 0x2f
        /*0002*/ 	.short	(.L_1 - .L_0)
	.align		4
.L_0:
        /*0004*/ 	.word	index@(_Z15spmv_csr_kerneliPKiS0_PKfS2_Pf)
        /*0008*/ 	.word	0x00000020


	//----- nvinfo : EIATTR_FRAME_SIZE
	.align		4
.L_1:
        /*000c*/ 	.byte	0x04, 0x11
        /*000e*/ 	.short	(.L_3 - .L_2)
	.align		4
.L_2:
        /*0010*/ 	.word	index@(_Z15spmv_csr_kerneliPKiS0_PKfS2_Pf)
        /*0014*/ 	.word	0x00000000


	//----- nvinfo : EIATTR_MIN_STACK_SIZE
	.align		4
.L_3:
        /*0018*/ 	.byte	0x04, 0x12
        /*001a*/ 	.short	(.L_5 - .L_4)
	.align		4
.L_4:
        /*001c*/ 	.word	index@(_Z15spmv_csr_kerneliPKiS0_PKfS2_Pf)
        /*0020*/ 	.word	0x00000000
.L_5:


//--------------------- .nv.compat                --------------------------
	.section	.nv.compat,"",@"SHT_CUDA_COMPAT_INFO"
	.align	4
        /*0000*/ 	.byte	0x02, 0x09, 0x00, 0x00, 0x02, 0x02, 0x01, 0x00, 0x02, 0x05, 0x05, 0x00, 0x03, 0x07, 0x01, 0x01
        /*0010*/ 	.byte	0x02, 0x03, 0x00, 0x00, 0x02, 0x06, 0x01, 0x00, 0x04, 0x0b, 0x08, 0x00, 0x09, 0x00, 0x00, 0x00
        /*0020*/ 	.byte	0x00, 0x00, 0x00, 0x00


//--------------------- .nv.info._Z15spmv_csr_kerneliPKiS0_PKfS2_Pf --------------------------
	.section	.nv.info._Z15spmv_csr_kerneliPKiS0_PKfS2_Pf,"",@"SHT_CUDA_INFO"
	.sectionflags	@""
	.align	4


	//----- nvinfo : EIATTR_CUDA_API_VERSION
	.align		4
        /*0000*/ 	.byte	0x04, 0x37
        /*0002*/ 	.short	(.L_7 - .L_6)
.L_6:
        /*0004*/ 	.word	0x00000082


	//----- nvinfo : EIATTR_KPARAM_INFO
	.align		4
.L_7:
        /*0008*/ 	.byte	0x04, 0x17
        /*000a*/ 	.short	(.L_9 - .L_8)
.L_8:
        /*000c*/ 	.word	0x00000000
        /*0010*/ 	.short	0x0005
        /*0012*/ 	.short	0x0028
        /*0014*/ 	.byte	0x00, 0xf5, 0x21, 0x00


	//----- nvinfo : EIATTR_KPARAM_INFO
	.align		4
.L_9:
        /*0018*/ 	.byte	0x04, 0x17
        /*001a*/ 	.short	(.L_11 - .L_10)
.L_10:
        /*001c*/ 	.word	0x00000000
        /*0020*/ 	.short	0x0004
        /*0022*/ 	.short	0x0020
        /*0024*/ 	.byte	0x00, 0xf5, 0x21, 0x00


	//----- nvinfo : EIATTR_KPARAM_INFO
	.align		4
.L_11:
        /*0028*/ 	.byte	0x04, 0x17
        /*002a*/ 	.short	(.L_13 - .L_12)
.L_12:
        /*002c*/ 	.word	0x00000000
        /*0030*/ 	.short	0x0003
        /*0032*/ 	.short	0x0018
        /*0034*/ 	.byte	0x00, 0xf5, 0x21, 0x00


	//----- nvinfo : EIATTR_KPARAM_INFO
	.align		4
.L_13:
        /*0038*/ 	.byte	0x04, 0x17
        /*003a*/ 	.short	(.L_15 - .L_14)
.L_14:
        /*003c*/ 	.word	0x00000000
        /*0040*/ 	.short	0x0002
        /*0042*/ 	.short	0x0010
        /*0044*/ 	.byte	0x00, 0xf5, 0x21, 0x00


	//----- nvinfo : EIATTR_KPARAM_INFO
	.align		4
.L_15:
        /*0048*/ 	.byte	0x04, 0x17
        /*004a*/ 	.short	(.L_17 - .L_16)
.L_16:
        /*004c*/ 	.word	0x00000000
        /*0050*/ 	.short	0x0001
        /*0052*/ 	.short	0x0008
        /*0054*/ 	.byte	0x00, 0xf5, 0x21, 0x00


	//----- nvinfo : EIATTR_KPARAM_INFO
	.align		4
.L_17:
        /*0058*/ 	.byte	0x04, 0x17
        /*005a*/ 	.short	(.L_19 - .L_18)
.L_18:
        /*005c*/ 	.word	0x00000000
        /*0060*/ 	.short	0x0000
        /*0062*/ 	.short	0x0000
        /*0064*/ 	.byte	0x00, 0xf0, 0x11, 0x00


	//----- nvinfo : EIATTR_SPARSE_MMA_MASK
	.align		4
.L_19:
        /*0068*/ 	.byte	0x03, 0x50
        /*006a*/ 	.short	0x0000


	//----- nvinfo : EIATTR_MAXREG_COUNT
	.align		4
        /*006c*/ 	.byte	0x03, 0x1b
        /*006e*/ 	.short	0x00ff


	//----- nvinfo : EIATTR_MERCURY_ISA_VERSION
	.align		4
        /*0070*/ 	.byte	0x03, 0x5f
        /*0072*/ 	.short	0x0101


	//----- nvinfo : EIATTR_VRC_CTA_INIT_COUNT
	.align		4
        /*0074*/ 	.byte	0x02, 0x4a
	.zero		1
	.zero		1


	//----- nvinfo : EIATTR_EXIT_INSTR_OFFSETS
	.align		4
        /*0078*/ 	.byte	0x04, 0x1c
        /*007a*/ 	.short	(.L_21 - .L_20)


	//   ....[0]....
.L_20:
        /*007c*/ 	.word	0x00000070


	//   ....[1]....
        /*0080*/ 	.word	0x00000e60


	//----- nvinfo : EIATTR_CRS_STACK_SIZE
	.align		4
.L_21:
        /*0084*/ 	.byte	0x04, 0x1e
        /*0086*/ 	.short	(.L_23 - .L_22)
.L_22:
        /*0088*/ 	.word	0x00000000


	//----- nvinfo : EIATTR_CBANK_PARAM_SIZE
	.align		4
.L_23:
        /*008c*/ 	.byte	0x03, 0x19
        /*008e*/ 	.short	0x0030


	//----- nvinfo : EIATTR_PARAM_CBANK
	.align		4
        /*0090*/ 	.byte	0x04, 0x0a
        /*0092*/ 	.short	(.L_25 - .L_24)
	.align		4
.L_24:
        /*0094*/ 	.word	index@(.nv.constant0._Z15spmv_csr_kerneliPKiS0_PKfS2_Pf)
        /*0098*/ 	.short	0x0380
        /*009a*/ 	.short	0x0030


	//----- nvinfo : EIATTR_SW_WAR
	.align		4
.L_25:
        /*009c*/ 	.byte	0x04, 0x36
        /*009e*/ 	.short	(.L_27 - .L_26)
.L_26:
        /*00a0*/ 	.word	0x00000008
.L_27:


//--------------------- .nv.callgraph             --------------------------
	.section	.nv.callgraph,"",@"SHT_CUDA_CALLGRAPH"
	.align	4
	.sectionentsize	8
	.align		4
        /*0000*/ 	.word	0x00000000
	.align		4
        /*0004*/ 	.word	0xffffffff
	.align		4
        /*0008*/ 	.word	0x00000000
	.align		4
        /*000c*/ 	.word	0xfffffffe
	.align		4
        /*0010*/ 	.word	0x00000000
	.align		4
        /*0014*/ 	.word	0xfffffffd
	.align		4
        /*0018*/ 	.word	0x00000000
	.align		4
        /*001c*/ 	.word	0xfffffffc


//--------------------- .text._Z15spmv_csr_kerneliPKiS0_PKfS2_Pf --------------------------
	.section	.text._Z15spmv_csr_kerneliPKiS0_PKfS2_Pf,"ax",@progbits
	.align	128
        .global         _Z15spmv_csr_kerneliPKiS0_PKfS2_Pf
        .type           _Z15spmv_csr_kerneliPKiS0_PKfS2_Pf,@function
        .size           _Z15spmv_csr_kerneliPKiS0_PKfS2_Pf,(.L_x_11 - _Z15spmv_csr_kerneliPKiS0_PKfS2_Pf)
        .other          _Z15spmv_csr_kerneliPKiS0_PKfS2_Pf,@"STO_CUDA_ENTRY STV_DEFAULT"
_Z15spmv_csr_kerneliPKiS0_PKfS2_Pf:
.text._Z15spmv_csr_kerneliPKiS0_PKfS2_Pf:
[----:B------:R-:W-:Y:S01]  /*0000*/  LDC R1, c[0x0][0x37c] ;  /* 0x0000df00ff017b82 */ /* 0x000fe20000000800 */
[----:B------:R-:W0:Y:S07]  /*0010*/  S2R R3, SR_TID.X ;  /* 0x0000000000037919 */ /* 0x000e2e0000002100 */
[----:B------:R-:W0:Y:S01]  /*0020*/  S2UR UR4, SR_CTAID.X ;  /* 0x00000000000479c3 */ /* 0x000e220000002500 */
[----:B------:R-:W1:Y:S07]  /*0030*/  LDCU UR5, c[0x0][0x380] ;  /* 0x00007000ff0577ac */ /* 0x000e6e0008000800 */
[----:B------:R-:W0:Y:S02]  /*0040*/  LDC R0, c[0x0][0x360] ;  /* 0x0000d800ff007b82 */ /* 0x000e240000000800 */
[----:B0-----:R-:W-:-:S05]  /*0050*/  IMAD R0, R0, UR4, R3 ;  /* 0x0000000400007c24 */ /* 0x001fca000f8e0203 */
[----:B-1----:R-:W-:-:S13]  /*0060*/  ISETP.GE.AND P0, PT, R0, UR5, PT ;  /* 0x0000000500007c0c */ /* 0x002fda000bf06270 */
[----:B------:R-:W-:Y:S05]  /*0070*/  @P0 EXIT ;  /* 0x000000000000094d */ /* 0x000fea0003800000 */
[----:B------:R-:W0:Y:S01]  /*0080*/  LDC.64 R2, c[0x0][0x388] ;  /* 0x0000e200ff027b82 */ /* 0x000e220000000a00 */
[----:B------:R-:W1:Y:S01]  /*0090*/  LDCU.64 UR4, c[0x0][0x358] ;  /* 0x00006b00ff0477ac */ /* 0x000e620008000a00 */
[----:B0-----:R-:W-:-:S05]  /*00a0*/  IMAD.WIDE R2, R0, 0x4, R2 ;  /* 0x0000000400027825 */ /* 0x001fca00078e0202 */
[----:B-1----:R-:W2:Y:S04]  /*00b0*/  LDG.E R4, desc[UR4][R2.64] ;  /* 0x0000000402047981 */ /* 0x002ea8000c1e1900 */
[----:B------:R-:W2:Y:S01]  /*00c0*/  LDG.E R5, desc[UR4][R2.64+0x4] ;  /* 0x0000040402057981 */ /* 0x000ea2000c1e1900 */
[----:B------:R-:W-:Y:S01]  /*00d0*/  BSSY.RECONVERGENT B0, `(.L_x_0) ;  /* 0x00000d5000007945 */ /* 0x000fe20003800200 */
[----:B------:R-:W-:Y:S01]  /*00e0*/  HFMA2 R6, -RZ, RZ, 0, 0 ;  /* 0x00000000ff067431 */ /* 0x000fe200000001ff */
[----:B--2---:R-:W-:-:S13]  /*00f0*/  ISETP.GE.AND P0, PT, R4, R5, PT ;  /* 0x000000050400720c */ /* 0x004fda0003f06270 */
[----:B------:R-:W-:Y:S05]  /*0100*/  @P0 BRA `(.L_x_1) ;  /* 0x0000000c00440947 */ /* 0x000fea0003800000 */
[----:B------:R-:W-:Y:S01]  /*0110*/  MOV R3, R4 ;  /* 0x0000000400037202 */ /* 0x000fe20000000f00 */
[----:B------:R-:W-:Y:S01]  /*0120*/  BSSY.RECONVERGENT B1, `(.L_x_2) ;  /* 0x0000069000017945 */ /* 0x000fe20003800200 */
[----:B------:R-:W-:Y:S02]  /*0130*/  MOV R6, RZ ;  /* 0x000000ff00067202 */ /* 0x000fe40000000f00 */
[----:B------:R-:W-:-:S04]  /*0140*/  VIADDMNMX R2, R3, 0x1, R5, !PT ;  /* 0x0000000103027846 */ /* 0x000fc80007800105 */
[CC--:B------:R-:W-:Y:S02]  /*0150*/  IADD3 R4, PT, PT, -R3.reuse, R2.reuse, RZ ;  /* 0x0000000203047210 */ /* 0x0c0fe40007ffe1ff */
[----:B------:R-:W-:Y:S02]  /*0160*/  IADD3 R2, PT, PT, R3, -R2, RZ ;  /* 0x8000000203027210 */ /* 0x000fe40007ffe0ff */
[----:B------:R-:W-:Y:S02]  /*0170*/  LOP3.LUT R5, R4, 0xf, RZ, 0xc0, !PT ;  /* 0x0000000f04057812 */ /* 0x000fe400078ec0ff */
[----:B------:R-:W-:Y:S02]  /*0180*/  ISETP.GT.U32.AND P1, PT, R2, -0x10, PT ;  /* 0xfffffff00200780c */ /* 0x000fe40003f24070 */
[----:B------:R-:W-:-:S11]  /*0190*/  ISETP.NE.AND P0, PT, R5, RZ, PT ;  /* 0x000000ff0500720c */ /* 0x000fd60003f05270 */
[----:B------:R-:W-:Y:S05]  /*01a0*/  @P1 BRA `(.L_x_3) ;  /* 0x0000000400801947 */ /* 0x000fea0003800000 */
[----:B------:R-:W0:Y:S01]  /*01b0*/  LDC.64 R12, c[0x0][0x390] ;  /* 0x0000e400ff0c7b82 */ /* 0x000e220000000a00 */
[----:B------:R-:W-:Y:S02]  /*01c0*/  LOP3.LUT R2, R4, 0xfffffff0, RZ, 0xc0, !PT ;  /* 0xfffffff004027812 */ /* 0x000fe400078ec0ff */
[----:B------:R-:W-:Y:S02]  /*01d0*/  MOV R6, RZ ;  /* 0x000000ff00067202 */ /* 0x000fe40000000f00 */
[----:B------:R-:W-:-:S03]  /*01e0*/  IADD3 R2, PT, PT, -R2, RZ, RZ ;  /* 0x000000ff02027210 */ /* 0x000fc60007ffe1ff */
[----:B------:R-:W1:Y:S01]  /*01f0*/  LDC.64 R14, c[0x0][0x398] ;  /* 0x0000e600ff0e7b82 */ /* 0x000e620000000a00 */
[----:B0-----:R-:W-:-:S04]  /*0200*/  IADD3 R12, P2, PT, R12, 0x20, RZ ;  /* 0x000000200c0c7810 */ /* 0x001fc80007f5e0ff */
[----:B------:R-:W-:Y:S02]  /*0210*/  IADD3.X R13, PT, PT, RZ, R13, RZ, P2, !PT ;  /* 0x0000000dff0d7210 */ /* 0x000fe400017fe4ff */
[----:B-1----:R-:W-:-:S04]  /*0220*/  IADD3 R14, P1, PT, R14, 0x20, RZ ;  /* 0x000000200e0e7810 */ /* 0x002fc80007f3e0ff */
[----:B------:R-:W-:-:S09]  /*0230*/  IADD3.X R15, PT, PT, RZ, R15, RZ, P1, !PT ;  /* 0x0000000fff0f7210 */ /* 0x000fd20000ffe4ff */
.L_x_4:
[C---:B------:R-:W-:Y:S01]  /*0240*/  IMAD.WIDE R20, R3.reuse, 0x4, R12 ;  /* 0x0000000403147825 */ /* 0x040fe200078e020c */
[----:B------:R-:W0:Y:S04]  /*0250*/  LDC.64 R16, c[0x0][0x3a0] ;  /* 0x0000e800ff107b82 */ /* 0x000e280000000a00 */
[----:B------:R-:W0:Y:S04]  /*0260*/  LDG.E R11, desc[UR4][R20.64+-0x20] ;  /* 0xffffe004140b7981 */ /* 0x000e28000c1e1900 */
[----:B------:R-:W2:Y:S04]  /*0270*/  LDG.E R23, desc[UR4][R20.64+-0x1c] ;  /* 0xffffe40414177981 */ /* 0x000ea8000c1e1900 */
[----:B------:R-:W3:Y:S01]  /*0280*/  LDG.E R9, desc[UR4][R20.64+-0x18] ;  /* 0xffffe80414097981 */ /* 0x000ee2000c1e1900 */
[----:B------:R-:W-:-:S03]  /*0290*/  IMAD.WIDE R26, R3, 0x4, R14 ;  /* 0x00000004031a7825 */ /* 0x000fc600078e020e */
[----:B------:R-:W4:Y:S04]  /*02a0*/  LDG.E R25, desc[UR4][R20.64+-0x14] ;  /* 0xffffec0414197981 */ /* 0x000f28000c1e1900 */
[----:B------:R-:W5:Y:S04]  /*02b0*/  LDG.E R19, desc[UR4][R26.64+-0x20] ;  /* 0xffffe0041a137981 */ /* 0x000f68000c1e1900 */
[----:B------:R-:W5:Y:S04]  /*02c0*/  LDG.E R18, desc[UR4][R26.64+-0x1c] ;  /* 0xffffe4041a127981 */ /* 0x000f68000c1e1900 */
[----:B------:R-:W5:Y:S01]  /*02d0*/  LDG.E R29, desc[UR4][R20.64+-0x10] ;  /* 0xfffff004141d7981 */ /* 0x000f62000c1e1900 */
[----:B0-----:R-:W-:-:S06]  /*02e0*/  IMAD.WIDE R10, R11, 0x4, R16 ;  /* 0x000000040b0a7825 */ /* 0x001fcc00078e0210 */
[----:B------:R-:W5:Y:S01]  /*02f0*/  LDG.E R10, desc[UR4][R10.64] ;  /* 0x000000040a0a7981 */ /* 0x000f62000c1e1900 */
[----:B--2---:R-:W-:-:S05]  /*0300*/  IMAD.WIDE R22, R23, 0x4, R16 ;  /* 0x0000000417167825 */ /* 0x004fca00078e0210 */
[----:B------:R-:W2:Y:S01]  /*0310*/  LDG.E R7, desc[UR4][R22.64] ;  /* 0x0000000416077981 */ /* 0x000ea2000c1e1900 */
[----:B---3--:R-:W-:-:S03]  /*0320*/  IMAD.WIDE R8, R9, 0x4, R16 ;  /* 0x0000000409087825 */ /* 0x008fc600078e0210 */
[----:B------:R-:W3:Y:S01]  /*0330*/  LDG.E R11, desc[UR4][R26.64+-0x18] ;  /* 0xffffe8041a0b7981 */ /* 0x000ee2000c1e1900 */
[----:B----4-:R-:W-:-:S03]  /*0340*/  IMAD.WIDE R24, R25, 0x4, R16 ;  /* 0x0000000419187825 */ /* 0x010fc600078e0210 */
[----:B------:R-:W3:Y:S04]  /*0350*/  LDG.E R8, desc[UR4][R8.64] ;  /* 0x0000000408087981 */ /* 0x000ee8000c1e1900 */
[----:B------:R-:W4:Y:S04]  /*0360*/  LDG.E R23, desc[UR4][R20.64+-0xc] ;  /* 0xfffff40414177981 */ /* 0x000f28000c1e1900 */
[----:B------:R-:W4:Y:S01]  /*0370*/  LDG.E R9, desc[UR4][R20.64+-0x8] ;  /* 0xfffff80414097981 */ /* 0x000f22000c1e1900 */
[----:B-----5:R-:W-:-:S03]  /*0380*/  FFMA R28, R19, R10, R6 ;  /* 0x0000000a131c7223 */ /* 0x020fc60000000006 */
[----:B------:R-:W5:Y:S04]  /*0390*/  LDG.E R6, desc[UR4][R24.64] ;  /* 0x0000000418067981 */ /* 0x000f68000c1e1900 */
[----:B------:R-:W5:Y:S01]  /*03a0*/  LDG.E R19, desc[UR4][R26.64+-0x14] ;  /* 0xffffec041a137981 */ /* 0x000f62000c1e1900 */
[----:B--2---:R-:W-:Y:S01]  /*03b0*/  FFMA R22, R18, R7, R28 ;  /* 0x0000000712167223 */ /* 0x004fe2000000001c */
[----:B------:R-:W-:Y:S02]  /*03c0*/  IMAD.WIDE R28, R29, 0x4, R16 ;  /* 0x000000041d1c7825 */ /* 0x000fe400078e0210 */
[----:B------:R-:W2:Y:S04]  /*03d0*/  LDG.E R10, desc[UR4][R20.64+-0x4] ;  /* 0xfffffc04140a7981 */ /* 0x000ea8000c1e1900 */
[----:B------:R-:W2:Y:S04]  /*03e0*/  LDG.E R29, desc[UR4][R28.64] ;  /* 0x000000041c1d7981 */ /* 0x000ea8000c1e1900 */
[----:B------:R-:W2:Y:S04]  /*03f0*/  LDG.E R18, desc[UR4][R26.64+-0x10] ;  /* 0xfffff0041a127981 */ /* 0x000ea8000c1e1900 */
[----:B------:R-:W2:Y:S01]  /*0400*/  LDG.E R7, desc[UR4][R20.64] ;  /* 0x0000000414077981 */ /* 0x000ea2000c1e1900 */
[----:B---3--:R-:W-:Y:S01]  /*0410*/  FFMA R8, R11, R8, R22 ;  /* 0x000000080b087223 */ /* 0x008fe20000000016 */
[----:B----4-:R-:W-:-:S02]  /*0420*/  IMAD.WIDE R22, R23, 0x4, R16 ;  /* 0x0000000417167825 */ /* 0x010fc400078e0210 */
[----:B------:R-:W3:Y:S04]  /*0430*/  LDG.E R11, desc[UR4][R20.64+0x4] ;  /* 0x00000404140b7981 */ /* 0x000ee8000c1e1900 */
[----:B------:R-:W4:Y:S04]  /*0440*/  LDG.E R23, desc[UR4][R22.64] ;  /* 0x0000000416177981 */ /* 0x000f28000c1e1900 */
[----:B------:R-:W4:Y:S04]  /*0450*/  LDG.E R25, desc[UR4][R26.64+-0xc] ;  /* 0xfffff4041a197981 */ /* 0x000f28000c1e1900 */
[----:B------:R-:W4:Y:S04]  /*0460*/  LDG.E R28, desc[UR4][R26.64+-0x8] ;  /* 0xfffff8041a1c7981 */ /* 0x000f28000c1e1900 */
[----:B------:R-:W4:Y:S04]  /*0470*/  LDG.E R22, desc[UR4][R20.64+0x8] ;  /* 0x0000080414167981 */ /* 0x000f28000c1e1900 */
[----:B------:R-:W4:Y:S01]  /*0480*/  LDG.E R24, desc[UR4][R26.64+0x4] ;  /* 0x000004041a187981 */ /* 0x000f22000c1e1900 */
[----:B-----5:R-:W-:Y:S01]  /*0490*/  FFMA R6, R19, R6, R8 ;  /* 0x0000000613067223 */ /* 0x020fe20000000008 */
[----:B------:R-:W-:-:S05]  /*04a0*/  IMAD.WIDE R8, R9, 0x4, R16 ;  /* 0x0000000409087825 */ /* 0x000fca00078e0210 */
[----:B------:R0:W5:Y:S01]  /*04b0*/  LDG.E R19, desc[UR4][R8.64] ;  /* 0x0000000408137981 */ /* 0x000162000c1e1900 */
[----:B--2---:R-:W-:-:S03]  /*04c0*/  FFMA R18, R18, R29, R6 ;  /* 0x0000001d12127223 */ /* 0x004fc60000000006 */
[----:B------:R-:W2:Y:S01]  /*04d0*/  LDG.E R29, desc[UR4][R20.64+0x1c] ;  /* 0x00001c04141d7981 */ /* 0x000ea2000c1e1900 */
[----:B0-----:R-:W-:-:S04]  /*04e0*/  IMAD.WIDE R8, R10, 0x4, R16 ;  /* 0x000000040a087825 */ /* 0x001fc800078e0210 */
[--C-:B------:R-:W-:Y:S02]  /*04f0*/  IMAD.WIDE R6, R7, 0x4, R16.reuse ;  /* 0x0000000407067825 */ /* 0x100fe400078e0210 */
[----:B------:R-:W2:Y:S02]  /*0500*/  LDG.E R8, desc[UR4][R8.64] ;  /* 0x0000000408087981 */ /* 0x000ea4000c1e1900 */
[----:B---3--:R-:W-:Y:S02]  /*0510*/  IMAD.WIDE R10, R11, 0x4, R16 ;  /* 0x000000040b0a7825 */ /* 0x008fe400078e0210 */
[----:B------:R-:W3:Y:S02]  /*0520*/  LDG.E R6, desc[UR4][R6.64] ;  /* 0x0000000406067981 */ /* 0x000ee4000c1e1900 */
[----:B----4-:R-:W-:Y:S02]  /*0530*/  FFMA R23, R25, R23, R18 ;  /* 0x0000001719177223 */ /* 0x010fe40000000012 */
[----:B------:R-:W4:Y:S04]  /*0540*/  LDG.E R10, desc[UR4][R10.64] ;  /* 0x000000040a0a7981 */ /* 0x000f28000c1e1900 */
[----:B------:R-:W2:Y:S04]  /*0550*/  LDG.E R9, desc[UR4][R26.64+-0x4] ;  /* 0xfffffc041a097981 */ /* 0x000ea8000c1e1900 */
[----:B------:R-:W3:Y:S04]  /*0560*/  LDG.E R7, desc[UR4][R26.64] ;  /* 0x000000041a077981 */ /* 0x000ee8000c1e1900 */
[----:B------:R-:W4:Y:S04]  /*0570*/  LDG.E R18, desc[UR4][R20.64+0xc] ;  /* 0x00000c0414127981 */ /* 0x000f28000c1e1900 */
[----:B------:R-:W4:Y:S04]  /*0580*/  LDG.E R25, desc[UR4][R20.64+0x14] ;  /* 0x0000140414197981 */ /* 0x000f28000c1e1900 */
[----:B------:R-:W4:Y:S01]  /*0590*/  LDG.E R11, desc[UR4][R26.64+0x18] ;  /* 0x000018041a0b7981 */ /* 0x000f22000c1e1900 */
[----:B-----5:R-:W-:-:S03]  /*05a0*/  FFMA R28, R28, R19, R23 ;  /* 0x000000131c1c7223 */ /* 0x020fc60000000017 */
[----:B------:R-:W5:Y:S04]  /*05b0*/  LDG.E R23, desc[UR4][R20.64+0x10] ;  /* 0x0000100414177981 */ /* 0x000f68000c1e1900 */
[----:B------:R0:W5:Y:S02]  /*05c0*/  LDG.E R19, desc[UR4][R20.64+0x18] ;  /* 0x0000180414137981 */ /* 0x000164000c1e1900 */
[----:B0-----:R-:W-:-:S04]  /*05d0*/  IMAD.WIDE R20, R22, 0x4, R16 ;  /* 0x0000000416147825 */ /* 0x001fc800078e0210 */
[----:B--2---:R-:W-:Y:S02]  /*05e0*/  FFMA R8, R9, R8, R28 ;  /* 0x0000000809087223 */ /* 0x004fe4000000001c */
[----:B------:R-:W2:Y:S02]  /*05f0*/  LDG.E R9, desc[UR4][R26.64+0x10] ;  /* 0x000010041a097981 */ /* 0x000ea4000c1e1900 */
[----:B---3--:R-:W-:Y:S02]  /*0600*/  FFMA R7, R7, R6, R8 ;  /* 0x0000000607077223 */ /* 0x008fe40000000008 */
[----:B------:R-:W3:Y:S02]  /*0610*/  LDG.E R8, desc[UR4][R26.64+0xc] ;  /* 0x00000c041a087981 */ /* 0x000ee4000c1e1900 */
[----:B----4-:R-:W-:Y:S02]  /*0620*/  FFMA R6, R24, R10, R7 ;  /* 0x0000000a18067223 */ /* 0x010fe40000000007 */
[----:B------:R-:W4:Y:S04]  /*0630*/  LDG.E R7, desc[UR4][R26.64+0x8] ;  /* 0x000008041a077981 */ /* 0x000f28000c1e1900 */
[----:B------:R-:W2:Y:S04]  /*0640*/  LDG.E R10, desc[UR4][R26.64+0x14] ;  /* 0x000014041a0a7981 */ /* 0x000ea8000c1e1900 */
[----:B------:R-:W2:Y:S01]  /*0650*/  LDG.E R26, desc[UR4][R26.64+0x1c] ;  /* 0x00001c041a1a7981 */ /* 0x000ea2000c1e1900 */
[----:B------:R-:W-:-:S06]  /*0660*/  IMAD.WIDE R24, R25, 0x4, R16 ;  /* 0x0000000419187825 */ /* 0x000fcc00078e0210 */
[----:B------:R-:W2:Y:S04]  /*0670*/  LDG.E R25, desc[UR4][R24.64] ;  /* 0x0000000418197981 */ /* 0x000ea8000c1e1900 */
[----:B------:R0:W4:Y:S02]  /*0680*/  LDG.E R27, desc[UR4][R20.64] ;  /* 0x00000004141b7981 */ /* 0x000124000c1e1900 */
[----:B0-----:R-:W-:-:S06]  /*0690*/  IMAD.WIDE R20, R18, 0x4, R16 ;  /* 0x0000000412147825 */ /* 0x001fcc00078e0210 */
[----:B------:R-:W3:Y:S01]  /*06a0*/  LDG.E R21, desc[UR4][R20.64] ;  /* 0x0000000414157981 */ /* 0x000ee2000c1e1900 */
[----:B-----5:R-:W-:-:S04]  /*06b0*/  IMAD.WIDE R22, R23, 0x4, R16 ;  /* 0x0000000417167825 */ /* 0x020fc800078e0210 */
[--C-:B------:R-:W-:Y:S02]  /*06c0*/  IMAD.WIDE R18, R19, 0x4, R16.reuse ;  /* 0x0000000413127825 */ /* 0x100fe400078e0210 */
[----:B------:R-:W2:Y:S02]  /*06d0*/  LDG.E R22, desc[UR4][R22.64] ;  /* 0x0000000416167981 */ /* 0x000ea4000c1e1900 */
[----:B------:R-:W-:Y:S02]  /*06e0*/  IMAD.WIDE R16, R29, 0x4, R16 ;  /* 0x000000041d107825 */ /* 0x000fe400078e0210 */
[----:B------:R-:W5:Y:S04]  /*06f0*/  LDG.E R18, desc[UR4][R18.64] ;  /* 0x0000000412127981 */ /* 0x000f68000c1e1900 */
[----:B------:R-:W5:Y:S01]  /*0700*/  LDG.E R16, desc[UR4][R16.64] ;  /* 0x0000000410107981 */ /* 0x000f62000c1e1900 */
[----:B------:R-:W-:-:S04]  /*0710*/  IADD3 R2, PT, PT, R2, 0x10, RZ ;  /* 0x0000001002027810 */ /* 0x000fc80007ffe0ff */
[----:B------:R-:W-:Y:S02]  /*0720*/  ISETP.NE.AND P1, PT, R2, RZ, PT ;  /* 0x000000ff0200720c */ /* 0x000fe40003f25270 */
[----:B------:R-:W-:Y:S01]  /*0730*/  IADD3 R3, PT, PT, R3, 0x10, RZ ;  /* 0x0000001003037810 */ /* 0x000fe20007ffe0ff */
[----:B----4-:R-:W-:-:S04]  /*0740*/  FFMA R7, R7, R27, R6 ;  /* 0x0000001b07077223 */ /* 0x010fc80000000006 */
[----:B---3--:R-:W-:-:S04]  /*0750*/  FFMA R8, R8, R21, R7 ;  /* 0x0000001508087223 */ /* 0x008fc80000000007 */
[----:B--2---:R-:W-:-:S04]  /*0760*/  FFMA R9, R9, R22, R8 ;  /* 0x0000001609097223 */ /* 0x004fc80000000008 */
[----:B------:R-:W-:-:S04]  /*0770*/  FFMA R10, R10, R25, R9 ;  /* 0x000000190a0a7223 */ /* 0x000fc80000000009 */
[----:B-----5:R-:W-:-:S04]  /*0780*/  FFMA R11, R11, R18, R10 ;  /* 0x000000120b0b7223 */ /* 0x020fc8000000000a */
[----:B------:R-:W-:Y:S01]  /*0790*/  FFMA R6, R26, R16, R11 ;  /* 0x000000101a067223 */ /* 0x000fe2000000000b */
[----:B------:R-:W-:Y:S06]  /*07a0*/  @P1 BRA `(.L_x_4) ;  /* 0xfffffff800a41947 */ /* 0x000fec000383ffff */
.L_x_3:
[----:B------:R-:W-:Y:S05]  /*07b0*/  BSYNC.RECONVERGENT B1 ;  /* 0x0000000000017941 */ /* 0x000fea0003800200 */
.L_x_2:
[----:B------:R-:W-:Y:S05]  /*07c0*/  @!P0 BRA `(.L_x_1) ;  /* 0x0000000400948947 */ /* 0x000fea0003800000 */
[----:B------:R-:W-:Y:S01]  /*07d0*/  ISETP.GE.U32.AND P0, PT, R5, 0x8, PT ;  /* 0x000000080500780c */ /* 0x000fe20003f06070 */
[----:B------:R-:W-:Y:S01]  /*07e0*/  BSSY.RECONVERGENT B1, `(.L_x_5) ;  /* 0x0000032000017945 */ /* 0x000fe20003800200 */
[----:B------:R-:W-:-:S04]  /*07f0*/  LOP3.LUT R24, R4, 0x7, RZ, 0xc0, !PT ;  /* 0x0000000704187812 */ /* 0x000fc800078ec0ff */
[----:B------:R-:W-:-:S07]  /*0800*/  ISETP.NE.AND P1, PT, R24, RZ, PT ;  /* 0x000000ff1800720c */ /* 0x000fce0003f25270 */
[----:B------:R-:W-:Y:S06]  /*0810*/  @!P0 BRA `(.L_x_6) ;  /* 0x0000000000b88947 */ /* 0x000fec0003800000 */
[----:B------:R-:W0:Y:S08]  /*0820*/  LDC.64 R20, c[0x0][0x390] ;  /* 0x0000e400ff147b82 */ /* 0x000e300000000a00 */
[----:B------:R-:W1:Y:S08]  /*0830*/  LDC.64 R10, c[0x0][0x3a0] ;  /* 0x0000e800ff0a7b82 */ /* 0x000e700000000a00 */
[----:B------:R-:W2:Y:S01]  /*0840*/  LDC.64 R8, c[0x0][0x398] ;  /* 0x0000e600ff087b82 */ /* 0x000ea20000000a00 */
[----:B0-----:R-:W-:-:S05]  /*0850*/  IMAD.WIDE R20, R3, 0x4, R20 ;  /* 0x0000000403147825 */ /* 0x001fca00078e0214 */
[----:B------:R-:W1:Y:S04]  /*0860*/  LDG.E R29, desc[UR4][R20.64] ;  /* 0x00000004141d7981 */ /* 0x000e68000c1e1900 */
[----:B------:R-:W3:Y:S04]  /*0870*/  LDG.E R27, desc[UR4][R20.64+0x4] ;  /* 0x00000404141b7981 */ /* 0x000ee8000c1e1900 */
[----:B------:R-:W4:Y:S04]  /*0880*/  LDG.E R25, desc[UR4][R20.64+0x8] ;  /* 0x0000080414197981 */ /* 0x000f28000c1e1900 */
[----:B------:R-:W5:Y:S04]  /*0890*/  LDG.E R13, desc[UR4][R20.64+0xc] ;  /* 0x00000c04140d7981 */ /* 0x000f68000c1e1900 */
[----:B------:R-:W5:Y:S04]  /*08a0*/  LDG.E R15, desc[UR4][R20.64+0x10] ;  /* 0x00001004140f7981 */ /* 0x000f68000c1e1900 */
[----:B------:R-:W5:Y:S04]  /*08b0*/  LDG.E R17, desc[UR4][R20.64+0x14] ;  /* 0x0000140414117981 */ /* 0x000f68000c1e1900 */
[----:B------:R-:W5:Y:S04]  /*08c0*/  LDG.E R19, desc[UR4][R20.64+0x18] ;  /* 0x0000180414137981 */ /* 0x000f68000c1e1900 */
[----:B------:R4:W5:Y:S01]  /*08d0*/  LDG.E R23, desc[UR4][R20.64+0x1c] ;  /* 0x00001c0414177981 */ /* 0x000962000c1e1900 */
[----:B--2---:R-:W-:-:S05]  /*08e0*/  IMAD.WIDE R8, R3, 0x4, R8 ;  /* 0x0000000403087825 */ /* 0x004fca00078e0208 */
[----:B------:R-:W2:Y:S04]  /*08f0*/  LDG.E R7, desc[UR4][R8.64] ;  /* 0x0000000408077981 */ /* 0x000ea8000c1e1900 */
[----:B------:R-:W2:Y:S01]  /*0900*/  LDG.E R22, desc[UR4][R8.64+0x8] ;  /* 0x0000080408167981 */ /* 0x000ea2000c1e1900 */
[----:B-1----:R-:W-:-:S04]  /*0910*/  IMAD.WIDE R28, R29, 0x4, R10 ;  /* 0x000000041d1c7825 */ /* 0x002fc800078e020a */
[--C-:B---3--:R-:W-:Y:S01]  /*0920*/  IMAD.WIDE R26, R27, 0x4, R10.reuse ;  /* 0x000000041b1a7825 */ /* 0x108fe200078e020a */
[----:B------:R-:W2:Y:S03]  /*0930*/  LDG.E R5, desc[UR4][R28.64] ;  /* 0x000000041c057981 */ /* 0x000ea6000c1e1900 */
[--C-:B----4-:R-:W-:Y:S01]  /*0940*/  IMAD.WIDE R20, R25, 0x4, R10.reuse ;  /* 0x0000000419147825 */ /* 0x110fe200078e020a */
[----:B------:R-:W3:Y:S04]  /*0950*/  LDG.E R2, desc[UR4][R26.64] ;  /* 0x000000041a027981 */ /* 0x000ee8000c1e1900 */
[----:B------:R-:W3:Y:S01]  /*0960*/  LDG.E R25, desc[UR4][R8.64+0x4] ;  /* 0x0000040408197981 */ /* 0x000ee2000c1e1900 */
[----:B-----5:R-:W-:-:S03]  /*0970*/  IMAD.WIDE R12, R13, 0x4, R10 ;  /* 0x000000040d0c7825 */ /* 0x020fc600078e020a */
[----:B------:R-:W4:Y:S01]  /*0980*/  LDG.E R21, desc[UR4][R20.64] ;  /* 0x0000000414157981 */ /* 0x000f22000c1e1900 */
[----:B------:R-:W-:-:S03]  /*0990*/  IMAD.WIDE R14, R15, 0x4, R10 ;  /* 0x000000040f0e7825 */ /* 0x000fc600078e020a */
[----:B------:R-:W5:Y:S01]  /*09a0*/  LDG.E R13, desc[UR4][R12.64] ;  /* 0x000000040c0d7981 */ /* 0x000f62000c1e1900 */
[----:B------:R-:W-:-:S03]  /*09b0*/  IMAD.WIDE R16, R17, 0x4, R10 ;  /* 0x0000000411107825 */ /* 0x000fc600078e020a */
[----:B------:R-:W5:Y:S01]  /*09c0*/  LDG.E R28, desc[UR4][R8.64+0xc] ;  /* 0x00000c04081c7981 */ /* 0x000f62000c1e1900 */
[----:B------:R-:W-:-:S03]  /*09d0*/  IMAD.WIDE R18, R19, 0x4, R10 ;  /* 0x0000000413127825 */ /* 0x000fc600078e020a */
[----:B------:R-:W5:Y:S04]  /*09e0*/  LDG.E R14, desc[UR4][R14.64] ;  /* 0x000000040e0e7981 */ /* 0x000f68000c1e1900 */
[----:B------:R-:W5:Y:S01]  /*09f0*/  LDG.E R29, desc[UR4][R8.64+0x10] ;  /* 0x00001004081d7981 */ /* 0x000f62000c1e1900 */
[----:B------:R-:W-:-:S03]  /*0a00*/  IMAD.WIDE R10, R23, 0x4, R10 ;  /* 0x00000004170a7825 */ /* 0x000fc600078e020a */
[----:B------:R-:W5:Y:S04]  /*0a10*/  LDG.E R17, desc[UR4][R16.64] ;  /* 0x0000000410117981 */ /* 0x000f68000c1e1900 */
[----:B------:R-:W5:Y:S04]  /*0a20*/  LDG.E R26, desc[UR4][R8.64+0x14] ;  /* 0x00001404081a7981 */ /* 0x000f68000c1e1900 */
[----:B------:R-:W5:Y:S04]  /*0a30*/  LDG.E R18, desc[UR4][R18.64] ;  /* 0x0000000412127981 */ /* 0x000f68000c1e1900 */
[----:B------:R-:W5:Y:S04]  /*0a40*/  LDG.E R23, desc[UR4][R8.64+0x18] ;  /* 0x0000180408177981 */ /* 0x000f68000c1e1900 */
[----:B------:R-:W5:Y:S04]  /*0a50*/  LDG.E R12, desc[UR4][R8.64+0x1c] ;  /* 0x00001c04080c7981 */ /* 0x000f68000c1e1900 */
[----:B------:R-:W5:Y:S01]  /*0a60*/  LDG.E R10, desc[UR4][R10.64] ;  /* 0x000000040a0a7981 */ /* 0x000f62000c1e1900 */
[----:B------:R-:W-:Y:S01]  /*0a70*/  IADD3 R3, PT, PT, R3, 0x8, RZ ;  /* 0x0000000803037810 */ /* 0x000fe20007ffe0ff */
[----:B--2---:R-:W-:-:S04]  /*0a80*/  FFMA R6, R7, R5, R6 ;  /* 0x0000000507067223 */ /* 0x004fc80000000006 */
[----:B---3--:R-:W-:-:S04]  /*0a90*/  FFMA R25, R25, R2, R6 ;  /* 0x0000000219197223 */ /* 0x008fc80000000006 */
[----:B----4-:R-:W-:-:S04]  /*0aa0*/  FFMA R21, R22, R21, R25 ;  /* 0x0000001516157223 */ /* 0x010fc80000000019 */
[----:B-----5:R-:W-:-:S04]  /*0ab0*/  FFMA R28, R28, R13, R21 ;  /* 0x0000000d1c1c7223 */ /* 0x020fc80000000015 */
[----:B------:R-:W-:-:S04]  /*0ac0*/  FFMA R29, R29, R14, R28 ;  /* 0x0000000e1d1d7223 */ /* 0x000fc8000000001c */
[----:B------:R-:W-:-:S04]  /*0ad0*/  FFMA R26, R26, R17, R29 ;  /* 0x000000111a1a7223 */ /* 0x000fc8000000001d */
[----:B------:R-:W-:-:S04]  /*0ae0*/  FFMA R23, R23, R18, R26 ;  /* 0x0000001217177223 */ /* 0x000fc8000000001a */
[----:B------:R-:W-:-:S07]  /*0af0*/  FFMA R6, R12, R10, R23 ;  /* 0x0000000a0c067223 */ /* 0x000fce0000000017 */
.L_x_6:
[----:B------:R-:W-:Y:S05]  /*0b00*/  BSYNC.RECONVERGENT B1 ;  /* 0x0000000000017941 */ /* 0x000fea0003800200 */
.L_x_5:
[----:B------:R-:W-:Y:S05]  /*0b10*/  @!P1 BRA `(.L_x_1) ;  /* 0x0000000000c09947 */ /* 0x000fea0003800000 */
[----:B------:R-:W-:Y:S01]  /*0b20*/  ISETP.GE.U32.AND P0, PT, R24, 0x4, PT ;  /* 0x000000041800780c */ /* 0x000fe20003f06070 */
[----:B------:R-:W-:Y:S01]  /*0b30*/  BSSY.RECONVERGENT B1, `(.L_x_7) ;  /* 0x000001e000017945 */ /* 0x000fe20003800200 */
[----:B------:R-:W-:-:S04]  /*0b40*/  LOP3.LUT R4, R4, 0x3, RZ, 0xc0, !PT ;  /* 0x0000000304047812 */ /* 0x000fc800078ec0ff */
[----:B------:R-:W-:-:S07]  /*0b50*/  ISETP.NE.AND P1, PT, R4, RZ, PT ;  /* 0x000000ff0400720c */ /* 0x000fce0003f25270 */
[----:B------:R-:W-:Y:S06]  /*0b60*/  @!P0 BRA `(.L_x_8) ;  /* 0x0000000000688947 */ /* 0x000fec0003800000 */
[----:B------:R-:W0:Y:S08]  /*0b70*/  LDC.64 R8, c[0x0][0x390] ;  /* 0x0000e400ff087b82 */ /* 0x000e300000000a00 */
[----:B------:R-:W1:Y:S01]  /*0b80*/  LDC.64 R10, c[0x0][0x398] ;  /* 0x0000e600ff0a7b82 */ /* 0x000e620000000a00 */
[----:B0-----:R-:W-:-:S07]  /*0b90*/  IMAD.WIDE R12, R3, 0x4, R8 ;  /* 0x00000004030c7825 */ /* 0x001fce00078e0208 */
[----:B------:R-:W0:Y:S01]  /*0ba0*/  LDC.64 R8, c[0x0][0x3a0] ;  /* 0x0000e800ff087b82 */ /* 0x000e220000000a00 */
[----:B------:R-:W0:Y:S04]  /*0bb0*/  LDG.E R15, desc[UR4][R12.64] ;  /* 0x000000040c0f7981 */ /* 0x000e28000c1e1900 */
[----:B------:R-:W2:Y:S04]  /*0bc0*/  LDG.E R17, desc[UR4][R12.64+0x4] ;  /* 0x000004040c117981 */ /* 0x000ea8000c1e1900 */
[----:B------:R-:W3:Y:S04]  /*0bd0*/  LDG.E R19, desc[UR4][R12.64+0x8] ;  /* 0x000008040c137981 */ /* 0x000ee8000c1e1900 */
[----:B------:R-:W4:Y:S01]  /*0be0*/  LDG.E R7, desc[UR4][R12.64+0xc] ;  /* 0x00000c040c077981 */ /* 0x000f22000c1e1900 */
[----:B-1----:R-:W-:-:S05]  /*0bf0*/  IMAD.WIDE R10, R3, 0x4, R10 ;  /* 0x00000004030a7825 */ /* 0x002fca00078e020a */
[----:B------:R-:W5:Y:S04]  /*0c00*/  LDG.E R5, desc[UR4][R10.64] ;  /* 0x000000040a057981 */ /* 0x000f68000c1e1900 */
[----:B------:R-:W5:Y:S04]  /*0c10*/  LDG.E R2, desc[UR4][R10.64+0x4] ;  /* 0x000004040a027981 */ /* 0x000f68000c1e1900 */
[----:B------:R-:W5:Y:S01]  /*0c20*/  LDG.E R13, desc[UR4][R10.64+0xc] ;  /* 0x00000c040a0d7981 */ /* 0x000f62000c1e1900 */
[----:B0-----:R-:W-:-:S04]  /*0c30*/  IMAD.WIDE R14, R15, 0x4, R8 ;  /* 0x000000040f0e7825 */ /* 0x001fc800078e0208 */
[--C-:B--2---:R-:W-:Y:S02]  /*0c40*/  IMAD.WIDE R16, R17, 0x4, R8.reuse ;  /* 0x0000000411107825 */ /* 0x104fe400078e0208 */
[----:B------:R-:W5:Y:S02]  /*0c50*/  LDG.E R14, desc[UR4][R14.64] ;  /* 0x000000040e0e7981 */ /* 0x000f64000c1e1900 */
[--C-:B---3--:R-:W-:Y:S02]  /*0c60*/  IMAD.WIDE R18, R19, 0x4, R8.reuse ;  /* 0x0000000413127825 */ /* 0x108fe400078e0208 */
[----:B------:R-:W2:Y:S02]  /*0c70*/  LDG.E R16, desc[UR4][R16.64] ;  /* 0x0000000410107981 */ /* 0x000ea4000c1e1900 */
[----:B----4-:R-:W-:Y:S02]  /*0c80*/  IMAD.WIDE R8, R7, 0x4, R8 ;  /* 0x0000000407087825 */ /* 0x010fe400078e0208 */
[----:B------:R-:W3:Y:S04]  /*0c90*/  LDG.E R18, desc[UR4][R18.64] ;  /* 0x0000000412127981 */ /* 0x000ee8000c1e1900 */
[----:B------:R-:W3:Y:S04]  /*0ca0*/  LDG.E R7, desc[UR4][R10.64+0x8] ;  /* 0x000008040a077981 */ /* 0x000ee8000c1e1900 */
[----:B------:R-:W4:Y:S01]  /*0cb0*/  LDG.E R8, desc[UR4][R8.64] ;  /* 0x0000000408087981 */ /* 0x000f22000c1e1900 */
[----:B------:R-:W-:Y:S01]  /*0cc0*/  IADD3 R3, PT, PT, R3, 0x4, RZ ;  /* 0x0000000403037810 */ /* 0x000fe20007ffe0ff */
[----:B-----5:R-:W-:-:S04]  /*0cd0*/  FFMA R5, R5, R14, R6 ;  /* 0x0000000e05057223 */ /* 0x020fc80000000006 */
[----:B--2---:R-:W-:-:S04]  /*0ce0*/  FFMA R2, R2, R16, R5 ;  /* 0x0000001002027223 */ /* 0x004fc80000000005 */
[----:B---3--:R-:W-:-:S04]  /*0cf0*/  FFMA R2, R7, R18, R2 ;  /* 0x0000001207027223 */ /* 0x008fc80000000002 */
[----:B----4-:R-:W-:-:S07]  /*0d00*/  FFMA R6, R13, R8, R2 ;  /* 0x000000080d067223 */ /* 0x010fce0000000002 */
.L_x_8:
[----:B------:R-:W-:Y:S05]  /*0d10*/  BSYNC.RECONVERGENT B1 ;  /* 0x0000000000017941 */ /* 0x000fea0003800200 */
.L_x_7:
[----:B------:R-:W-:Y:S05]  /*0d20*/  @!P1 BRA `(.L_x_1) ;  /* 0x00000000003c9947 */ /* 0x000fea0003800000 */
[----:B------:R-:W0:Y:S01]  /*0d30*/  LDC.64 R16, c[0x0][0x3a0] ;  /* 0x0000e800ff107b82 */ /* 0x000e220000000a00 */
[----:B------:R-:W-:-:S07]  /*0d40*/  IADD3 R2, PT, PT, -R4, RZ, RZ ;  /* 0x000000ff04027210 */ /* 0x000fce0007ffe1ff */
[----:B------:R-:W1:Y:S08]  /*0d50*/  LDC.64 R12, c[0x0][0x390] ;  /* 0x0000e400ff0c7b82 */ /* 0x000e700000000a00 */
[----:B------:R-:W2:Y:S02]  /*0d60*/  LDC.64 R14, c[0x0][0x398] ;  /* 0x0000e600ff0e7b82 */ /* 0x000ea40000000a00 */
.L_x_9:
[----:B-1----:R-:W-:-:S06]  /*0d70*/  IMAD.WIDE R4, R3, 0x4, R12 ;  /* 0x0000000403047825 */ /* 0x002fcc00078e020c */
[----:B------:R-:W0:Y:S01]  /*0d80*/  LDG.E R5, desc[UR4][R4.64] ;  /* 0x0000000404057981 */ /* 0x000e22000c1e1900 */
[----:B--2---:R-:W-:-:S06]  /*0d90*/  IMAD.WIDE R8, R3, 0x4, R14 ;  /* 0x0000000403087825 */ /* 0x004fcc00078e020e */
[----:B------:R-:W2:Y:S01]  /*0da0*/  LDG.E R9, desc[UR4][R8.64] ;  /* 0x0000000408097981 */ /* 0x000ea2000c1e1900 */
[----:B------:R-:W-:Y:S01]  /*0db0*/  IADD3 R2, PT, PT, R2, 0x1, RZ ;  /* 0x0000000102027810 */ /* 0x000fe20007ffe0ff */
[----:B0-----:R-:W-:-:S06]  /*0dc0*/  IMAD.WIDE R10, R5, 0x4, R16 ;  /* 0x00000004050a7825 */ /* 0x001fcc00078e0210 */
[----:B------:R-:W2:Y:S01]  /*0dd0*/  LDG.E R10, desc[UR4][R10.64] ;  /* 0x000000040a0a7981 */ /* 0x000ea2000c1e1900 */
[----:B------:R-:W-:Y:S02]  /*0de0*/  ISETP.NE.AND P0, PT, R2, RZ, PT ;  /* 0x000000ff0200720c */ /* 0x000fe40003f05270 */
[----:B------:R-:W-:Y:S01]  /*0df0*/  IADD3 R3, PT, PT, R3, 0x1, RZ ;  /* 0x0000000103037810 */ /* 0x000fe20007ffe0ff */
[----:B--2---:R-:W-:-:S10]  /*0e00*/  FFMA R6, R9, R10, R6 ;  /* 0x0000000a09067223 */ /* 0x004fd40000000006 */
[----:B------:R-:W-:Y:S05]  /*0e10*/  @P0 BRA `(.L_x_9) ;  /* 0xfffffffc00d40947 */ /* 0x000fea000383ffff */
.L_x_1:
[----:B------:R-:W-:Y:S05]  /*0e20*/  BSYNC.RECONVERGENT B0 ;  /* 0x0000000000007941 */ /* 0x000fea0003800200 */
.L_x_0:
[----:B------:R-:W0:Y:S02]  /*0e30*/  LDC.64 R2, c[0x0][0x3a8] ;  /* 0x0000ea00ff027b82 */ /* 0x000e240000000a00 */
[----:B0-----:R-:W-:-:S05]  /*0e40*/  IMAD.WIDE R2, R0, 0x4, R2 ;  /* 0x0000000400027825 */ /* 0x001fca00078e0202 */
[----:B------:R-:W-:Y:S01]  /*0e50*/  STG.E desc[UR4][R2.64], R6 ;  /* 0x0000000602007986 */ /* 0x000fe2000c101904 */
[----:B------:R-:W-:Y:S05]  /*0e60*/  EXIT ;  /* 0x000000000000794d */ /* 0x000fea0003800000 */
.L_x_10:
[----:B------:R-:W-:-:S00]  /*0e70*/  BRA `(.L_x_10) ;  /* 0xfffffffc00fc7947 */ /* 0x000fc0000383ffff */
[----:B------:R-:W-:-:S00]  /*0e80*/  NOP ;  /* 0x0000000000007918 */ /* 0x000fc00000000000 */
[----:B------:R-:W-:-:S00]  /*0e90*/  NOP ;  /* 0x0000000000007918 */ /* 0x000fc00000000000 */
[----:B------:R-:W-:-:S00]  /*0ea0*/  NOP ;  /* 0x0000000000007918 */ /* 0x000fc00000000000 */
[----:B------:R-:W-:-:S00]  /*0eb0*/  NOP ;  /* 0x0000000000007918 */ /* 0x000fc00000000000 */
[----:B------:R-:W-:-:S00]  /*0ec0*/  NOP ;  /* 0x0000000000007918 */ /* 0x000fc00000000000 */
[----:B------:R-:W-:-:S00]  /*0ed0*/  NOP ;  /* 0x0000000000007918 */ /* 0x000fc00000000000 */
[----:B------:R-:W-:-:S00]  /*0ee0*/  NOP ;  /* 0x0000000000007918 */ /* 0x000fc00000000000 */
[----:B------:R-:W-:-:S00]  /*0ef0*/  NOP ;  /* 0x0000000000007918 */ /* 0x000fc00000000000 */
.L_x_11:


//--------------------- .nv.shared.reserved.0     --------------------------
	.section	.nv.shared.reserved.0,"aw",@nobits
	.weak		__nv_reservedSMEM_offset_0_alias
	.size		__nv_reservedSMEM_offset_0_alias, 0, 64
	.other		__nv_reservedSMEM_offset_0_alias,@"STO_CUDA_RESERVED_SHARED STV_DEFAULT"
__nv_reservedSMEM_offset_0_alias:
	.zero		0
	.zero		64


//--------------------- .nv.constant0._Z15spmv_csr_kerneliPKiS0_PKfS2_Pf --------------------------
	.section	.nv.constant0._Z15spmv_csr_kerneliPKiS0_PKfS2_Pf,"a",@progbits
	.sectionflags	@""
	.align	4
.nv.constant0._Z15spmv_csr_kerneliPKiS0_PKfS2_Pf:
	.zero		944


//--------------------- SYMBOLS --------------------------

	.type		.nv.reservedSmem.offset0,@object
	.size		.nv.reservedSmem.offset0,0x4
